	.headerflags	@"EF_CUDA_TEXMODE_UNIFIED EF_CUDA_64BIT_ADDRESS EF_CUDA_ACCELERATORS EF_CUDA_SM90 EF_CUDA_VIRTUAL_SM(EF_CUDA_SM90)"
	.elftype	@"ET_EXEC"


//--------------------- .nv.info                  --------------------------
	.section	.nv.info,"",@"SHT_CUDA_INFO"
	.align	4


	//----- nvinfo : EIATTR_REGCOUNT
	.align		4
        /*0000*/ 	.byte	0x04, 0x2f
        /*0002*/ 	.short	(.L_1 - .L_0)
	.align		4
.L_0:
        /*0004*/ 	.word	index@(triton_mm)
        /*0008*/ 	.word	0x0000002f


	//----- nvinfo : EIATTR_MIN_STACK_SIZE
	.align		4
.L_1:
        /*000c*/ 	.byte	0x04, 0x12
        /*000e*/ 	.short	(.L_3 - .L_2)
	.align		4
.L_2:
        /*0010*/ 	.word	index@(triton_mm)
        /*0014*/ 	.word	0x00000000


	//----- nvinfo : EIATTR_FRAME_SIZE
	.align		4
.L_3:
        /*0018*/ 	.byte	0x04, 0x11
        /*001a*/ 	.short	(.L_5 - .L_4)
	.align		4
.L_4:
        /*001c*/ 	.word	index@(triton_mm)
        /*0020*/ 	.word	0x00000000


	//----- nvinfo : EIATTR_MIN_STACK_SIZE
	.align		4
.L_5:
        /*0024*/ 	.byte	0x04, 0x12
        /*0026*/ 	.short	(.L_7 - .L_6)
	.align		4
.L_6:
        /*0028*/ 	.word	index@(triton_mm)
        /*002c*/ 	.word	0x00000000
.L_7:


//--------------------- .nv.info.triton_mm        --------------------------
	.section	.nv.info.triton_mm,"",@"SHT_CUDA_INFO"
	.sectionflags	@""
	.align	4


	//----- nvinfo : EIATTR_CUDA_API_VERSION
	.align		4
        /*0000*/ 	.byte	0x04, 0x37
        /*0002*/ 	.short	(.L_9 - .L_8)
.L_8:
        /*0004*/ 	.word	0x0000007c


	//----- nvinfo : EIATTR_KPARAM_INFO
	.align		4
.L_9:
        /*0008*/ 	.byte	0x04, 0x17
        /*000a*/ 	.short	(.L_11 - .L_10)
.L_10:
        /*000c*/ 	.word	0x00000000
        /*0010*/ 	.short	0x0002
        /*0012*/ 	.short	0x0010
        /*0014*/ 	.byte	0x00, 0xf0, 0x21, 0x00


	//----- nvinfo : EIATTR_KPARAM_INFO
	.align		4
.L_11:
        /*0018*/ 	.byte	0x04, 0x17
        /*001a*/ 	.short	(.L_13 - .L_12)
.L_12:
        /*001c*/ 	.word	0x00000000
        /*0020*/ 	.short	0x0001
        /*0022*/ 	.short	0x0008
        /*0024*/ 	.byte	0x00, 0xf0, 0x21, 0x00


	//----- nvinfo : EIATTR_KPARAM_INFO
	.align		4
.L_13:
        /*0028*/ 	.byte	0x04, 0x17
        /*002a*/ 	.short	(.L_15 - .L_14)
.L_14:
        /*002c*/ 	.word	0x00000000
        /*0030*/ 	.short	0x0000
        /*0032*/ 	.short	0x0000
        /*0034*/ 	.byte	0x00, 0xf0, 0x21, 0x00


	//----- nvinfo : EIATTR_SPARSE_MMA_MASK
	.align		4
.L_15:
        /*0038*/ 	.byte	0x03, 0x50
        /*003a*/ 	.short	0x0000


	//----- nvinfo : EIATTR_MAXREG_COUNT
	.align		4
        /*003c*/ 	.byte	0x03, 0x1b
        /*003e*/ 	.short	0x00ff


	//----- nvinfo : EIATTR_COOP_GROUP_MASK_REGIDS
	.align		4
        /*0040*/ 	.byte	0x04, 0x29
        /*0042*/ 	.short	(.L_17 - .L_16)


	//   ....[0]....
.L_16:
        /*0044*/ 	.word	0xffffffff


	//----- nvinfo : EIATTR_COOP_GROUP_INSTR_OFFSETS
	.align		4
.L_17:
        /*0048*/ 	.byte	0x04, 0x28
        /*004a*/ 	.short	(.L_19 - .L_18)


	//   ....[0]....
.L_18:
        /*004c*/ 	.word	0x00000bb0


	//----- nvinfo : EIATTR_EXIT_INSTR_OFFSETS
	.align		4
.L_19:
        /*0050*/ 	.byte	0x04, 0x1c
        /*0052*/ 	.short	(.L_21 - .L_20)


	//   ....[0]....
.L_20:
        /*0054*/ 	.word	0x00001160


	//   ....[1]....
        /*0058*/ 	.word	0x000011b0


	//----- nvinfo : EIATTR_MAX_THREADS
	.align		4
.L_21:
        /*005c*/ 	.byte	0x04, 0x05
        /*005e*/ 	.short	(.L_23 - .L_22)
.L_22:
        /*0060*/ 	.word	0x00000100
        /*0064*/ 	.word	0x00000001
        /*0068*/ 	.word	0x00000001


	//----- nvinfo : EIATTR_CBANK_PARAM_SIZE
	.align		4
.L_23:
        /*006c*/ 	.byte	0x03, 0x19
        /*006e*/ 	.short	0x0018


	//----- nvinfo : EIATTR_PARAM_CBANK
	.align		4
        /*0070*/ 	.byte	0x04, 0x0a
        /*0072*/ 	.short	(.L_25 - .L_24)
	.align		4
.L_24:
        /*0074*/ 	.word	index@(.nv.constant0.triton_mm)
        /*0078*/ 	.short	0x0210
        /*007a*/ 	.short	0x0018


	//----- nvinfo : EIATTR_SW_WAR
	.align		4
.L_25:
        /*007c*/ 	.byte	0x04, 0x36
        /*007e*/ 	.short	(.L_27 - .L_26)
.L_26:
        /*0080*/ 	.word	0x00000008
.L_27:


//--------------------- .nv.callgraph             --------------------------
	.section	.nv.callgraph,"",@"SHT_CUDA_CALLGRAPH"
	.align	4
	.sectionentsize	8
	.align		4
        /*0000*/ 	.word	0x00000000
	.align		4
        /*0004*/ 	.word	0xffffffff
	.align		4
        /*0008*/ 	.word	0x00000000
	.align		4
        /*000c*/ 	.word	0xfffffffe
	.align		4
        /*0010*/ 	.word	0x00000000
	.align		4
        /*0014*/ 	.word	0xfffffffd
	.align		4
        /*0018*/ 	.word	0x00000000
	.align		4
        /*001c*/ 	.word	0xfffffffc


//--------------------- .text.triton_mm           --------------------------
	.section	.text.triton_mm,"ax",@progbits
	.sectionflags	@"SHF_BARRIERS=1"
	.align	128
        .global         triton_mm
        .type           triton_mm,@function
        .size           triton_mm,(.L_x_2 - triton_mm)
        .other          triton_mm,@"STO_CUDA_ENTRY STV_DEFAULT"
triton_mm:
.text.triton_mm:
[----:B------:R-:W1:Y:S01]  /*0000*/  LDC R1, c[0x0][0x28] ;  /* 0x00000a00ff017b82 */ /* 0x000e620000000800 */
[----:B------:R-:W2:Y:S01]  /*0010*/  S2R R9, SR_CTAID.X ;  /* 0x0000000000097919 */ /* 0x000ea20000002500 */
[----:B------:R-:W-:-:S06]  /*0020*/  IMAD.MOV.U32 R5, RZ, RZ, -0x8 ;  /* 0xfffffff8ff057424 */ /* 0x000fcc00078e00ff */
[----:B------:R-:W3:Y:S01]  /*0030*/  S2UR UR22, SR_CgaCtaId ;  /* 0x00000000001679c3 */ /* 0x000ee20000008800 */
[----:B------:R-:W-:Y:S01]  /*0040*/  UMOV UR4, 0x400 ;  /* 0x0000040000047882 */ /* 0x000fe20000000000 */
[----:B------:R-:W-:Y:S01]  /*0050*/  ULDC.64 UR26, c[0x0][0x208] ;  /* 0x00008200001a7ab9 */ /* 0x000fe20000000a00 */
[----:B------:R-:W-:Y:S02]  /*0060*/  CS2R R24, SRZ ;  /* 0x0000000000187805 */ /* 0x000fe4000001ff00 */
[----:B------:R-:W-:Y:S02]  /*0070*/  CS2R R26, SRZ ;  /* 0x00000000001a7805 */ /* 0x000fe4000001ff00 */
[----:B------:R-:W-:Y:S02]  /*0080*/  CS2R R28, SRZ ;  /* 0x00000000001c7805 */ /* 0x000fe4000001ff00 */
[----:B------:R-:W-:Y:S02]  /*0090*/  CS2R R34, SRZ ;  /* 0x0000000000227805 */ /* 0x000fe4000001ff00 */
[----:B------:R-:W-:Y:S01]  /*00a0*/  CS2R R36, SRZ ;  /* 0x0000000000247805 */ /* 0x000fe2000001ff00 */
[----:B------:R-:W4:Y:S01]  /*00b0*/  LDC.64 R12, c[0x0][0x210] ;  /* 0x00008400ff0c7b82 */ /* 0x000f220000000a00 */
[----:B------:R-:W-:Y:S01]  /*00c0*/  CS2R R38, SRZ ;  /* 0x0000000000267805 */ /* 0x000fe2000001ff00 */
[----:B------:R-:W-:Y:S01]  /*00d0*/  UMOV UR23, 0x1 ;  /* 0x0000000100177882 */ /* 0x000fe20000000000 */
[----:B------:R-:W-:Y:S01]  /*00e0*/  UMOV UR24, 0xffffffff ;  /* 0xffffffff00187882 */ /* 0x000fe20000000000 */
[----:B------:R-:W-:Y:S01]  /*00f0*/  UMOV UR25, 0xffffffc0 ;  /* 0xffffffc000197882 */ /* 0x000fe20000000000 */
[----:B---3--:R-:W-:Y:S01]  /*0100*/  UPRMT UR22, UR22, 0x654, UR4 ;  /* 0x0000065416167896 */ /* 0x008fe20008000004 */
[----:B--2---:R-:W-:-:S05]  /*0110*/  IMAD.HI R0, R9, 0x2aaaaaab, RZ ;  /* 0x2aaaaaab09007827 */ /* 0x004fca00078e02ff */
[----:B------:R-:W-:-:S04]  /*0120*/  SHF.R.U32.HI R3, RZ, 0x1f, R0 ;  /* 0x0000001fff037819 */ /* 0x000fc80000011600 */
[----:B------:R-:W-:-:S05]  /*0130*/  LEA.HI.SX32 R4, R0, R3, 0x18 ;  /* 0x0000000300047211 */ /* 0x000fca00078fc2ff */
[C---:B------:R-:W-:Y:S02]  /*0140*/  IMAD R0, R4.reuse, R5, 0x40 ;  /* 0x0000004004007424 */ /* 0x040fe400078e0205 */
[----:B------:R-:W-:-:S03]  /*0150*/  IMAD R6, R4, -0x600, R9 ;  /* 0xfffffa0004067824 */ /* 0x000fc600078e0209 */
[----:B------:R-:W-:Y:S02]  /*0160*/  VIMNMX R5, R0, 0x8, PT ;  /* 0x0000000800057848 */ /* 0x000fe40003fe0100 */
[----:B------:R-:W-:Y:S02]  /*0170*/  IABS R10, R6 ;  /* 0x00000006000a7213 */ /* 0x000fe40000000000 */
[-C--:B------:R-:W-:Y:S02]  /*0180*/  IABS R8, R5.reuse ;  /* 0x0000000500087213 */ /* 0x080fe40000000000 */
[-C--:B------:R-:W-:Y:S02]  /*0190*/  IABS R11, R5.reuse ;  /* 0x00000005000b7213 */ /* 0x080fe40000000000 */
[----:B------:R-:W2:Y:S01]  /*01a0*/  I2F.RP R0, R8 ;  /* 0x0000000800007306 */ /* 0x000ea20000209400 */
[----:B------:R-:W-:Y:S02]  /*01b0*/  LOP3.LUT R6, R6, R5, RZ, 0x3c, !PT ;  /* 0x0000000506067212 */ /* 0x000fe400078e3cff */
[----:B------:R-:W-:-:S02]  /*01c0*/  IMAD.MOV R11, RZ, RZ, -R11 ;  /* 0x000000ffff0b7224 */ /* 0x000fc400078e0a0b */
[----:B------:R-:W-:Y:S02]  /*01d0*/  ISETP.GE.AND P0, PT, R6, RZ, PT ;  /* 0x000000ff0600720c */ /* 0x000fe40003f06270 */
[----:B------:R-:W-:Y:S01]  /*01e0*/  LOP3.LUT R6, RZ, R5, RZ, 0x33, !PT ;  /* 0x00000005ff067212 */ /* 0x000fe200078e33ff */
[----:B--2---:R-:W2:Y:S02]  /*01f0*/  MUFU.RCP R0, R0 ;  /* 0x0000000000007308 */ /* 0x004ea40000001000 */
[----:B--2---:R-:W-:Y:S01]  /*0200*/  VIADD R2, R0, 0xffffffe ;  /* 0x0ffffffe00027836 */ /* 0x004fe20000000000 */
[----:B------:R-:W-:-:S05]  /*0210*/  IABS R0, R9 ;  /* 0x0000000900007213 */ /* 0x000fca0000000000 */
[----:B------:R2:W3:Y:S02]  /*0220*/  F2I.FTZ.U32.TRUNC.NTZ R3, R2 ;  /* 0x0000000200037305 */ /* 0x0004e4000021f000 */
[----:B--2---:R-:W-:Y:S02]  /*0230*/  IMAD.MOV.U32 R2, RZ, RZ, RZ ;  /* 0x000000ffff027224 */ /* 0x004fe400078e00ff */
[----:B---3--:R-:W-:-:S04]  /*0240*/  IMAD.MOV R7, RZ, RZ, -R3 ;  /* 0x000000ffff077224 */ /* 0x008fc800078e0a03 */
[----:B------:R-:W-:-:S04]  /*0250*/  IMAD R7, R7, R8, RZ ;  /* 0x0000000807077224 */ /* 0x000fc800078e02ff */
[----:B------:R-:W-:-:S06]  /*0260*/  IMAD.HI.U32 R3, R3, R7, R2 ;  /* 0x0000000703037227 */ /* 0x000fcc00078e0002 */
[----:B------:R-:W-:-:S04]  /*0270*/  IMAD.HI.U32 R2, R3, R10, RZ ;  /* 0x0000000a03027227 */ /* 0x000fc800078e00ff */
[----:B------:R-:W-:Y:S02]  /*0280*/  IMAD R7, R2, R11, R10 ;  /* 0x0000000b02077224 */ /* 0x000fe400078e020a */
[----:B------:R-:W-:Y:S02]  /*0290*/  IMAD.MOV.U32 R10, RZ, RZ, R0 ;  /* 0x000000ffff0a7224 */ /* 0x000fe400078e0000 */
[----:B------:R-:W2:Y:S01]  /*02a0*/  S2R R0, SR_TID.X ;  /* 0x0000000000007919 */ /* 0x000ea20000002100 */
[----:B------:R-:W-:Y:S01]  /*02b0*/  ISETP.GT.U32.AND P3, PT, R8, R7, PT ;  /* 0x000000070800720c */ /* 0x000fe20003f64070 */
[----:B------:R-:W-:-:S04]  /*02c0*/  IMAD.HI.U32 R3, R3, R10, RZ ;  /* 0x0000000a03037227 */ /* 0x000fc800078e00ff */
[----:B------:R-:W-:Y:S02]  /*02d0*/  IMAD R3, R3, R11, R10 ;  /* 0x0000000b03037224 */ /* 0x000fe400078e020a */
[----:B------:R-:W3:Y:S03]  /*02e0*/  LDC.64 R10, c[0x0][0x218] ;  /* 0x00008600ff0a7b82 */ /* 0x000ee60000000a00 */
[----:B------:R-:W-:-:S03]  /*02f0*/  ISETP.GT.U32.AND P2, PT, R8, R3, PT ;  /* 0x000000030800720c */ /* 0x000fc60003f44070 */
[----:B------:R-:W-:Y:S02]  /*0300*/  @!P3 IMAD.IADD R7, R7, 0x1, -R8 ;  /* 0x000000010707b824 */ /* 0x000fe400078e0a08 */
[----:B------:R-:W-:-:S03]  /*0310*/  @!P3 VIADD R2, R2, 0x1 ;  /* 0x000000010202b836 */ /* 0x000fc60000000000 */
[----:B------:R-:W-:-:S05]  /*0320*/  ISETP.GE.U32.AND P1, PT, R7, R8, PT ;  /* 0x000000080700720c */ /* 0x000fca0003f26070 */
[----:B------:R-:W-:-:S05]  /*0330*/  @!P2 IMAD.IADD R3, R3, 0x1, -R8 ;  /* 0x000000010303a824 */ /* 0x000fca00078e0a08 */
[----:B------:R-:W-:-:S03]  /*0340*/  ISETP.GT.U32.AND P2, PT, R8, R3, PT ;  /* 0x000000030800720c */ /* 0x000fc60003f44070 */
[----:B------:R-:W-:Y:S01]  /*0350*/  @P1 VIADD R2, R2, 0x1 ;  /* 0x0000000102021836 */ /* 0x000fe20000000000 */
[----:B------:R-:W-:Y:S02]  /*0360*/  ISETP.NE.AND P1, PT, R5, RZ, PT ;  /* 0x000000ff0500720c */ /* 0x000fe40003f25270 */
[----:B--2---:R-:W-:Y:S01]  /*0370*/  SHF.R.U32.HI R7, RZ, 0x3, R0 ;  /* 0x00000003ff077819 */ /* 0x004fe20000011600 */
[----:B------:R-:W-:Y:S01]  /*0380*/  @!P0 IMAD.MOV R2, RZ, RZ, -R2 ;  /* 0x000000ffff028224 */ /* 0x000fe200078e0a02 */
[----:B------:R-:W-:Y:S02]  /*0390*/  ISETP.GE.AND P0, PT, R9, RZ, PT ;  /* 0x000000ff0900720c */ /* 0x000fe40003f06270 */
[----:B------:R-:W-:Y:S02]  /*03a0*/  SGXT.U32 R7, R7, 0x5 ;  /* 0x000000050707781a */ /* 0x000fe40000000000 */
[----:B------:R-:W-:Y:S01]  /*03b0*/  SEL R2, R6, R2, !P1 ;  /* 0x0000000206027207 */ /* 0x000fe20004800000 */
[----:B------:R-:W-:Y:S01]  /*03c0*/  @!P2 IMAD.IADD R3, R3, 0x1, -R8 ;  /* 0x000000010303a824 */ /* 0x000fe200078e0a08 */
[----:B------:R-:W-:-:S03]  /*03d0*/  LOP3.LUT R8, R7, 0x20, RZ, 0xfc, !PT ;  /* 0x0000002007087812 */ /* 0x000fc600078efcff */
[----:B------:R-:W-:-:S04]  /*03e0*/  IMAD.SHL.U32 R2, R2, 0x40, RZ ;  /* 0x0000004002027824 */ /* 0x000fc800078e00ff */
[----:B------:R-:W-:Y:S01]  /*03f0*/  @!P0 IMAD.MOV R3, RZ, RZ, -R3 ;  /* 0x000000ffff038224 */ /* 0x000fe200078e0a03 */
[----:B------:R-:W-:Y:S02]  /*0400*/  LOP3.LUT R9, R2, R7, RZ, 0xfc, !PT ;  /* 0x0000000702097212 */ /* 0x000fe400078efcff */
[----:B------:R-:W-:Y:S02]  /*0410*/  LOP3.LUT R14, R2, 0x20, R7, 0xfe, !PT ;  /* 0x00000020020e7812 */ /* 0x000fe400078efe07 */
[----:B------:R-:W-:Y:S01]  /*0420*/  SEL R3, R6, R3, !P1 ;  /* 0x0000000306037207 */ /* 0x000fe20004800000 */
[----:B------:R-:W-:-:S04]  /*0430*/  IMAD.HI R5, R9, 0x2aaaaaab, RZ ;  /* 0x2aaaaaab09057827 */ /* 0x000fc800078e02ff */
[----:B------:R-:W-:Y:S01]  /*0440*/  IMAD R4, R4, 0x8, R3 ;  /* 0x0000000804047824 */ /* 0x000fe200078e0203 */
[----:B------:R-:W-:Y:S01]  /*0450*/  SHF.R.U32.HI R6, RZ, 0x1f, R5 ;  /* 0x0000001fff067819 */ /* 0x000fe20000011605 */
[----:B------:R-:W-:-:S03]  /*0460*/  IMAD.HI R19, R14, 0x2aaaaaab, RZ ;  /* 0x2aaaaaab0e137827 */ /* 0x000fc600078e02ff */
[----:B------:R-:W-:Y:S01]  /*0470*/  LEA.HI R18, R5, R6, RZ, 0x15 ;  /* 0x0000000605127211 */ /* 0x000fe200078fa8ff */
[----:B------:R-:W-:Y:S01]  /*0480*/  IMAD.SHL.U32 R5, R4, 0x40, RZ ;  /* 0x0000004004057824 */ /* 0x000fe200078e00ff */
[----:B------:R-:W-:Y:S01]  /*0490*/  SHF.R.S32.HI R15, RZ, 0x19, R4 ;  /* 0x00000019ff0f7819 */ /* 0x000fe20000011404 */
[----:B------:R-:W-:Y:S01]  /*04a0*/  IMAD.SHL.U32 R3, R0, 0x8, RZ ;  /* 0x0000000800037824 */ /* 0x000fe200078e00ff */
[----:B------:R-:W-:Y:S02]  /*04b0*/  SHF.R.U32.HI R20, RZ, 0x1f, R19 ;  /* 0x0000001fff147819 */ /* 0x000fe40000011613 */
[----:B------:R-:W-:Y:S02]  /*04c0*/  SGXT R15, R15, 0x1 ;  /* 0x000000010f0f781a */ /* 0x000fe40000000200 */
[----:B------:R-:W-:Y:S02]  /*04d0*/  LOP3.LUT R4, R5, R7, RZ, 0xfc, !PT ;  /* 0x0000000705047212 */ /* 0x000fe400078efcff */
[----:B------:R-:W-:-:S02]  /*04e0*/  LOP3.LUT R5, R5, 0x20, R7, 0xfe, !PT ;  /* 0x0000002005057812 */ /* 0x000fc400078efe07 */
[C---:B------:R-:W-:Y:S02]  /*04f0*/  LEA.HI R16, R15.reuse, R4, RZ, 0xc ;  /* 0x000000040f107211 */ /* 0x040fe400078f60ff */
[----:B------:R-:W-:Y:S02]  /*0500*/  LOP3.LUT R21, R3, 0x38, R0, 0x48, !PT ;  /* 0x0000003803157812 */ /* 0x000fe400078e4800 */
[----:B------:R-:W-:Y:S02]  /*0510*/  LEA.HI R17, R15, R5, RZ, 0xc ;  /* 0x000000050f117211 */ /* 0x000fe400078f60ff */
[----:B------:R-:W-:Y:S01]  /*0520*/  LEA.HI R19, R19, R20, RZ, 0x15 ;  /* 0x0000001413137211 */ /* 0x000fe200078fa8ff */
[--C-:B------:R-:W-:Y:S01]  /*0530*/  IMAD R6, R7, 0x40, R21.reuse ;  /* 0x0000004007067824 */ /* 0x100fe200078e0215 */
[----:B------:R-:W-:Y:S01]  /*0540*/  LOP3.LUT R15, R16, 0x3ff000, RZ, 0xc0, !PT ;  /* 0x003ff000100f7812 */ /* 0x000fe200078ec0ff */
[----:B------:R-:W-:Y:S01]  /*0550*/  IMAD R7, R8, 0x40, R21 ;  /* 0x0000004008077824 */ /* 0x000fe200078e0215 */
[----:B------:R-:W-:Y:S01]  /*0560*/  LOP3.LUT R16, R17, 0x3ff000, RZ, 0xc0, !PT ;  /* 0x003ff00011107812 */ /* 0x000fe200078ec0ff */
[----:B------:R-:W-:Y:S01]  /*0570*/  IMAD R17, R18, -0x3000, R9 ;  /* 0xffffd00012117824 */ /* 0x000fe200078e0209 */
[----:B------:R-:W-:Y:S01]  /*0580*/  LOP3.LUT R8, R3, 0x38, RZ, 0xc0, !PT ;  /* 0x0000003803087812 */ /* 0x000fe200078ec0ff */
[----:B------:R-:W-:Y:S01]  /*0590*/  IMAD.IADD R15, R4, 0x1, -R15 ;  /* 0x00000001040f7824 */ /* 0x000fe200078e0a0f */
[----:B------:R-:W-:Y:S01]  /*05a0*/  LEA R31, R6, UR22, 0x1 ;  /* 0x00000016061f7c11 */ /* 0x000fe2000f8e08ff */
[----:B------:R-:W-:-:S02]  /*05b0*/  IMAD R19, R19, -0x3000, R14 ;  /* 0xffffd00013137824 */ /* 0x000fc400078e020e */
[----:B------:R-:W-:Y:S02]  /*05c0*/  IMAD.IADD R9, R5, 0x1, -R16 ;  /* 0x0000000105097824 */ /* 0x000fe400078e0a10 */
[--C-:B------:R-:W-:Y:S02]  /*05d0*/  IMAD R15, R15, 0xc00, R8.reuse ;  /* 0x00000c000f0f7824 */ /* 0x100fe400078e0208 */
[--C-:B------:R-:W-:Y:S02]  /*05e0*/  IMAD R19, R19, 0xc00, R8.reuse ;  /* 0x00000c0013137824 */ /* 0x100fe400078e0208 */
[--C-:B------:R-:W-:Y:S02]  /*05f0*/  IMAD R9, R9, 0xc00, R8.reuse ;  /* 0x00000c0009097824 */ /* 0x100fe400078e0208 */
[----:B------:R-:W-:Y:S02]  /*0600*/  IMAD R17, R17, 0xc00, R8 ;  /* 0x00000c0011117824 */ /* 0x000fe400078e0208 */
[----:B----4-:R-:W-:-:S04]  /*0610*/  IMAD.WIDE R20, R15, 0x2, R12 ;  /* 0x000000020f147825 */ /* 0x010fc800078e020c */
[----:B---3--:R-:W-:Y:S01]  /*0620*/  IMAD.WIDE R32, R19, 0x2, R10 ;  /* 0x0000000213207825 */ /* 0x008fe200078e020a */
[----:B------:R-:W-:Y:S01]  /*0630*/  LEA R19, R7, UR22, 0x1 ;  /* 0x0000001607137c11 */ /* 0x000fe2000f8e08ff */
[----:B------:R-:W-:Y:S01]  /*0640*/  @!PT LDS RZ, [RZ] ;  /* 0x00000000fffff984 */ /* 0x000fe20000000800 */
[----:B------:R-:W-:Y:S01]  /*0650*/  @!PT LDS RZ, [RZ] ;  /* 0x00000000fffff984 */ /* 0x000fe20000000800 */
[----:B------:R-:W-:Y:S01]  /*0660*/  @!PT LDS RZ, [RZ] ;  /* 0x00000000fffff984 */ /* 0x000fe20000000800 */
[----:B------:R-:W-:Y:S02]  /*0670*/  LDGSTS.E.BYPASS.128 [R31], desc[UR26][R20.64] ;  /* 0x00000000141f7fae */ /* 0x000fe4000b901c5a */
[----:B------:R-:W-:-:S04]  /*0680*/  IMAD.WIDE R22, R9, 0x2, R12 ;  /* 0x0000000209167825 */ /* 0x000fc800078e020c */
[----:B------:R-:W-:Y:S01]  /*0690*/  IMAD.WIDE R16, R17, 0x2, R10 ;  /* 0x0000000211107825 */ /* 0x000fe200078e020a */
[----:B------:R-:W-:Y:S01]  /*06a0*/  LDGSTS.E.BYPASS.128 [R19], desc[UR26][R22.64] ;  /* 0x0000000016137fae */ /* 0x000fe2000b901c5a */
[----:B------:R-:W-:Y:S02]  /*06b0*/  IADD3 R14, P0, R22, 0x100, RZ ;  /* 0x00000100160e7810 */ /* 0x000fe40007f1e0ff */
[----:B------:R-:W-:Y:S01]  /*06c0*/  IADD3 R10, P1, R20, 0x100, RZ ;  /* 0x00000100140a7810 */ /* 0x000fe20007f3e0ff */
[----:B------:R-:W0:Y:S01]  /*06d0*/  LDGDEPBAR ;  /* 0x00000000000079af */ /* 0x000e220000000000 */
[----:B------:R-:W-:Y:S02]  /*06e0*/  IMAD.SHL.U32 R12, R0, 0x2, RZ ;  /* 0x00000002000c7824 */ /* 0x000fe400078e00ff */
[----:B------:R-:W-:Y:S01]  /*06f0*/  IMAD.X R15, RZ, RZ, R23, P0 ;  /* 0x000000ffff0f7224 */ /* 0x000fe200000e0617 */
[----:B------:R-:W-:Y:S01]  /*0700*/  LDGSTS.E.BYPASS.128 [R31+0x6000], desc[UR26][R16.64] ;  /* 0x06000000101f7fae */ /* 0x000fe2000b901c5a */
[----:B------:R-:W-:Y:S01]  /*0710*/  IMAD.X R11, RZ, RZ, R21, P1 ;  /* 0x000000ffff0b7224 */ /* 0x000fe200008e0615 */
[----:B------:R-:W-:-:S02]  /*0720*/  IADD3 R44, P0, R32, 0x100, RZ ;  /* 0x00000100202c7810 */ /* 0x000fc40007f1e0ff */
[----:B------:R-:W-:Y:S01]  /*0730*/  LDGSTS.E.BYPASS.128 [R19+0x6000], desc[UR26][R32.64] ;  /* 0x0600000020137fae */ /* 0x000fe2000b901c5a */
[----:B------:R-:W-:Y:S02]  /*0740*/  IADD3 R13, P1, R16, 0x100, RZ ;  /* 0x00000100100d7810 */ /* 0x000fe40007f3e0ff */
[----:B------:R-:W-:Y:S01]  /*0750*/  LOP3.LUT R12, R12, 0x100, RZ, 0xc0, !PT ;  /* 0x000001000c0c7812 */ /* 0x000fe200078ec0ff */
[----:B------:R-:W0:Y:S01]  /*0760*/  LDGDEPBAR ;  /* 0x00000000000079af */ /* 0x000e220000000000 */
[----:B------:R-:W-:Y:S02]  /*0770*/  IMAD.X R9, RZ, RZ, R33, P0 ;  /* 0x000000ffff097224 */ /* 0x000fe400000e0621 */
[C---:B------:R-:W-:Y:S01]  /*0780*/  LOP3.LUT R40, R12.reuse, 0x2000002, RZ, 0xfc, !PT ;  /* 0x020000020c287812 */ /* 0x040fe200078efcff */
[----:B------:R-:W-:Y:S01]  /*0790*/  BAR.SYNC.DEFER_BLOCKING 0x0 ;  /* 0x0000000000007b1d */ /* 0x000fe20000010000 */
[----:B------:R-:W-:Y:S01]  /*07a0*/  LOP3.LUT R42, R12, 0x2000004, RZ, 0xfc, !PT ;  /* 0x020000040c2a7812 */ /* 0x000fe200078efcff */
[----:B------:R-:W-:-:S04]  /*07b0*/  IMAD.X R18, RZ, RZ, R17, P1 ;  /* 0x000000ffff127224 */ /* 0x000fc800008e0611 */
[----:B------:R-:W-:Y:S01]  /*07c0*/  @!PT LDS RZ, [RZ] ;  /* 0x00000000fffff984 */ /* 0x000fe20000000800 */
[----:B------:R-:W-:Y:S01]  /*07d0*/  @!PT LDS RZ, [RZ] ;  /* 0x00000000fffff984 */ /* 0x000fe20000000800 */
[----:B------:R-:W-:Y:S01]  /*07e0*/  @!PT LDS RZ, [RZ] ;  /* 0x00000000fffff984 */ /* 0x000fe20000000800 */
[----:B------:R2:W-:Y:S04]  /*07f0*/  LDGSTS.E.BYPASS.128 [R31+0x2000], desc[UR26][R20.64+0x80] ;  /* 0x02000080141f7fae */ /* 0x0005e8000b901c5a */
[----:B------:R3:W-:Y:S04]  /*0800*/  LDGSTS.E.BYPASS.128 [R19+0x2000], desc[UR26][R22.64+0x80] ;  /* 0x0200008016137fae */ /* 0x0007e8000b901c5a */
[----:B------:R-:W0:Y:S04]  /*0810*/  LDGDEPBAR ;  /* 0x00000000000079af */ /* 0x000e280000000000 */
[----:B------:R4:W-:Y:S01]  /*0820*/  LDGSTS.E.BYPASS.128 [R31+0x8000], desc[UR26][R16.64+0x80] ;  /* 0x08000080101f7fae */ /* 0x0009e2000b901c5a */
[----:B--2---:R-:W-:-:S03]  /*0830*/  SHF.R.U32.HI R20, RZ, 0x3, R0 ;  /* 0x00000003ff147819 */ /* 0x004fc60000011600 */
[----:B------:R2:W-:Y:S01]  /*0840*/  LDGSTS.E.BYPASS.128 [R19+0x8000], desc[UR26][R32.64+0x80] ;  /* 0x0800008020137fae */ /* 0x0005e2000b901c5a */
[C---:B---3--:R-:W-:Y:S02]  /*0850*/  LOP3.LUT R22, R12.reuse, 0x2000000, RZ, 0xfc, !PT ;  /* 0x020000000c167812 */ /* 0x048fe400078efcff */
[----:B------:R-:W-:Y:S01]  /*0860*/  LOP3.LUT R12, R12, 0x2000006, RZ, 0xfc, !PT ;  /* 0x020000060c0c7812 */ /* 0x000fe200078efcff */
[----:B------:R-:W0:Y:S01]  /*0870*/  LDGDEPBAR ;  /* 0x00000000000079af */ /* 0x000e220000000000 */
[----:B----4-:R-:W-:Y:S02]  /*0880*/  CS2R R30, SRZ ;  /* 0x00000000001e7805 */ /* 0x010fe4000001ff00 */
[----:B-12---:R-:W-:Y:S02]  /*0890*/  SHF.R.U32.HI R19, RZ, 0x5, R0 ;  /* 0x00000005ff137819 */ /* 0x006fe40000011600 */
[----:B------:R-:W-:Y:S02]  /*08a0*/  CS2R R32, SRZ ;  /* 0x0000000000207805 */ /* 0x000fe4000001ff00 */
[----:B------:R-:W-:-:S07]  /*08b0*/  LOP3.LUT R21, R19, 0x7fffffc, RZ, 0xc0, !PT ;  /* 0x07fffffc13157812 */ /* 0x000fce00078ec0ff */
.L_x_0:
[----:B------:R-:W-:Y:S01]  /*08c0*/  UIADD3 UR24, UR24, 0x1, URZ ;  /* 0x0000000118187890 */ /* 0x000fe2000fffe03f */
[----:B-1----:R-:W-:Y:S01]  /*08d0*/  IMAD.MOV.U32 R16, RZ, RZ, R22 ;  /* 0x000000ffff107224 */ /* 0x002fe200078e0016 */
[----:B------:R-:W-:Y:S01]  /*08e0*/  UMOV UR5, URZ ;  /* 0x0000003f00057c82 */ /* 0x000fe20008000000 */
[----:B------:R-:W-:Y:S01]  /*08f0*/  IMAD.MOV.U32 R23, RZ, RZ, 0x40000040 ;  /* 0x40000040ff177424 */ /* 0x000fe200078e00ff */
[----:B------:R-:W-:Y:S01]  /*0900*/  UISETP.GE.AND UP0, UPT, UR24, 0x3, UPT ;  /* 0x000000031800788c */ /* 0x000fe2000bf06270 */
[----:B------:R-:W-:Y:S01]  /*0910*/  IMAD.MOV.U32 R41, RZ, RZ, 0x40000040 ;  /* 0x40000040ff297424 */ /* 0x000fe200078e00ff */
[----:B------:R-:W-:-:S04]  /*0920*/  DEPBAR.LE SB0, 0x2 ;  /* 0x000080800000791a */ /* 0x000fc80000000000 */
[----:B------:R-:W-:Y:S01]  /*0930*/  USEL UR24, UR24, URZ, !UP0 ;  /* 0x0000003f18187287 */ /* 0x000fe2000c000000 */
[----:B------:R-:W-:Y:S01]  /*0940*/  IMAD.MOV.U32 R43, RZ, RZ, 0x40000040 ;  /* 0x40000040ff2b7424 */ /* 0x000fe200078e00ff */
[----:B------:R-:W-:Y:S01]  /*0950*/  BAR.SYNC.DEFER_BLOCKING 0x0 ;  /* 0x0000000000007b1d */ /* 0x000fe20000010000 */
[----:B------:R-:W-:Y:S02]  /*0960*/  UIADD3 UR25, UR25, 0x40, URZ ;  /* 0x0000004019197890 */ /* 0x000fe4000fffe03f */
[----:B------:R-:W-:Y:S02]  /*0970*/  ULEA UR6, UR24, UR22, 0xd ;  /* 0x0000001618067291 */ /* 0x000fe4000f8e683f */
[----:B------:R-:W-:Y:S02]  /*0980*/  UIADD3 UR23, UR23, 0x1, URZ ;  /* 0x0000000117177890 */ /* 0x000fe4000fffe03f */
[----:B------:R-:W-:Y:S02]  /*0990*/  UIADD3 UR4, UR6, 0x6000, URZ ;  /* 0x0000600006047890 */ /* 0x000fe4000fffe03f */
[----:B------:R-:W-:-:S02]  /*09a0*/  USHF.R.U32.HI UR6, URZ, 0x4, UR6 ;  /* 0x000000043f067899 */ /* 0x000fc40008011606 */
[----:B------:R-:W-:Y:S02]  /*09b0*/  USHF.R.U32.HI UR4, URZ, 0x4, UR4 ;  /* 0x000000043f047899 */ /* 0x000fe40008011604 */
[----:B------:R-:W-:Y:S02]  /*09c0*/  ULOP3.LUT UR6, UR6, 0x3fff, URZ, 0xc0, !UPT ;  /* 0x00003fff06067892 */ /* 0x000fe4000f8ec03f */
[----:B------:R-:W-:Y:S01]  /*09d0*/  ULOP3.LUT UR4, UR4, 0x3fff, URZ, 0xc0, !UPT ;  /* 0x00003fff04047892 */ /* 0x000fe2000f8ec03f */
[----:B------:R-:W-:Y:S01]  /*09e0*/  UMOV UR12, 0x2000002 ;  /* 0x02000002000c7882 */ /* 0x000fe20000000000 */
[----:B------:R-:W-:Y:S01]  /*09f0*/  UMOV UR13, 0x40000040 ;  /* 0x40000040000d7882 */ /* 0x000fe20000000000 */
[----:B------:R-:W-:Y:S01]  /*0a00*/  UMOV UR8, 0x2000004 ;  /* 0x0200000400087882 */ /* 0x000fe20000000000 */
[----:B------:R-:W-:Y:S01]  /*0a10*/  UMOV UR9, 0x40000040 ;  /* 0x4000004000097882 */ /* 0x000fe20000000000 */
[----:B------:R-:W-:Y:S02]  /*0a20*/  UISETP.GE.AND UP1, UPT, UR23, 0x3, UPT ;  /* 0x000000031700788c */ /* 0x000fe4000bf26270 */
[----:B------:R-:W-:Y:S01]  /*0a30*/  UMOV UR7, UR4 ;  /* 0x0000000400077c82 */ /* 0x000fe20008000000 */
[----:B------:R-:W-:Y:S01]  /*0a40*/  WARPGROUP.ARRIVE ;  /* 0x00000000000079c5 */ /* 0x000fe20000000000 */
[----:B------:R-:W-:Y:S01]  /*0a50*/  IADD3 R16, P0, R16, UR7, RZ ;  /* 0x0000000710107c10 */ /* 0x000fe2000ff1e0ff */
[----:B------:R-:W-:Y:S01]  /*0a60*/  UMOV UR7, UR5 ;  /* 0x0000000500077c82 */ /* 0x000fe20008000000 */
[----:B------:R-:W-:-:S02]  /*0a70*/  USEL UR23, UR23, URZ, !UP1 ;  /* 0x0000003f17177287 */ /* 0x000fc4000c800000 */
[----:B------:R-:W-:Y:S01]  /*0a80*/  R2UR UR18, R16 ;  /* 0x00000000101272ca */ /* 0x000fe200000e0000 */
[----:B------:R-:W-:Y:S01]  /*0a90*/  IMAD.MOV.U32 R16, RZ, RZ, R40 ;  /* 0x000000ffff107224 */ /* 0x000fe200078e0028 */
[----:B------:R-:W-:Y:S01]  /*0aa0*/  IADD3.X R17, R23, UR7, RZ, P0, !PT ;  /* 0x0000000717117c10 */ /* 0x000fe200087fe4ff */
[----:B------:R-:W-:-:S03]  /*0ab0*/  UMOV UR7, UR4 ;  /* 0x0000000400077c82 */ /* 0x000fc60008000000 */
[----:B------:R-:W-:Y:S01]  /*0ac0*/  IADD3 R16, P0, R16, UR7, RZ ;  /* 0x0000000710107c10 */ /* 0x000fe2000ff1e0ff */
[----:B------:R-:W-:Y:S01]  /*0ad0*/  UMOV UR7, UR5 ;  /* 0x0000000500077c82 */ /* 0x000fe20008000000 */
[----:B------:R-:W-:Y:S02]  /*0ae0*/  R2UR UR19, R17 ;  /* 0x00000000111372ca */ /* 0x000fe400000e0000 */
        /* <DEDUP_REMOVED lines=9> */
[----:B------:R-:W-:-:S03]  /*0b80*/  IADD3.X R17, R43, UR7, RZ, P0, !PT ;  /* 0x000000072b117c10 */ /* 0x000fc600087fe4ff */
[----:B------:R-:W-:Y:S01]  /*0b90*/  IMAD.MOV.U32 R23, RZ, RZ, R16 ;  /* 0x000000ffff177224 */ /* 0x000fe200078e0010 */
[----:B------:R-:W-:Y:S01]  /*0ba0*/  R2UR UR11, R17 ;  /* 0x00000000110b72ca */ /* 0x000fe200000e0000 */
[----:B------:R-:W1:Y:S01]  /*0bb0*/  SHFL.IDX PT, R16, R21, RZ, 0x1f ;  /* 0x00001fff15107589 */ /* 0x000e6200000e0000 */
[----:B------:R-:W-:Y:S01]  /*0bc0*/  IMAD.MOV.U32 R17, RZ, RZ, 0x40000040 ;  /* 0x40000040ff117424 */ /* 0x000fe200078e00ff */
[----:B-1----:R-:W-:-:S13]  /*0bd0*/  R2UR UR7, R16 ;  /* 0x00000000100772ca */ /* 0x002fda00000e0000 */
[----:B------:R-:W-:-:S04]  /*0be0*/  USHF.L.U32 UR7, UR7, 0x7, URZ ;  /* 0x0000000707077899 */ /* 0x000fc8000800063f */
[----:B------:R-:W-:-:S04]  /*0bf0*/  ULOP3.LUT UR7, UR7, 0x180, URZ, 0xc0, !UPT ;  /* 0x0000018007077892 */ /* 0x000fc8000f8ec03f */
[----:B------:R-:W-:-:S03]  /*0c00*/  UIADD3 UR20, UP0, UR7, UR6, URZ ;  /* 0x0000000607147290 */ /* 0x000fc6000ff1e03f */
[----:B------:R-:W-:Y:S01]  /*0c10*/  UMOV UR6, UR4 ;  /* 0x0000000400067c82 */ /* 0x000fe20008000000 */
[----:B------:R-:W-:Y:S01]  /*0c20*/  UIADD3.X UR21, URZ, URZ, URZ, UP0, !UPT ;  /* 0x0000003f3f157290 */ /* 0x000fe200087fe43f */
[----:B------:R-:W-:Y:S01]  /*0c30*/  IADD3 R16, P0, R23, UR6, RZ ;  /* 0x0000000617107c10 */ /* 0x000fe2000ff1e0ff */
[----:B------:R-:W-:Y:S02]  /*0c40*/  ULOP3.LUT UR16, UR20, 0x2000000, URZ, 0xfc, !UPT ;  /* 0x0200000014107892 */ /* 0x000fe4000f8efc3f */
[----:B------:R-:W-:Y:S01]  /*0c50*/  ULOP3.LUT UR17, UR21, 0x40000040, URZ, 0xfc, !UPT ;  /* 0x4000004015117892 */ /* 0x000fe2000f8efc3f */
[----:B------:R-:W-:Y:S01]  /*0c60*/  IADD3.X R17, R17, UR5, RZ, P0, !PT ;  /* 0x0000000511117c10 */ /* 0x000fe200087fe4ff */
[----:B------:R-:W-:Y:S01]  /*0c70*/  UIADD3.64 UR12, UR20, UR12, URZ ;  /* 0x0000000c140c7297 */ /* 0x000fe2000fffe03f */
[----:B------:R-:W-:Y:S01]  /*0c80*/  R2UR UR6, R16 ;  /* 0x00000000100672ca */ /* 0x000fe200000e0000 */
[----:B------:R-:W-:Y:S01]  /*0c90*/  UIADD3.64 UR8, UR20, UR8, URZ ;  /* 0x0000000814087297 */ /* 0x000fe2000fffe03f */
[----:B------:R-:W-:Y:S01]  /*0ca0*/  R2UR UR7, R17 ;  /* 0x00000000110772ca */ /* 0x000fe200000e0000 */
[----:B------:R-:W-:Y:S01]  /*0cb0*/  UMOV UR4, 0x2000006 ;  /* 0x0200000600047882 */ /* 0x000fe20000000000 */
[----:B------:R-:W-:Y:S01]  /*0cc0*/  UMOV UR5, 0x40000040 ;  /* 0x4000004000057882 */ /* 0x000fe20000000000 */
[----:B------:R-:W-:Y:S01]  /*0cd0*/  UISETP.GE.U32.AND UP0, UPT, UR25, 0xb80, UPT ;  /* 0x00000b801900788c */ /* 0x000fe2000bf06070 */
[----:B------:R-:W-:Y:S01]  /*0ce0*/  HGMMA.64x32x16.F32.BF16 R24, gdesc[UR16], R24 ;  /* 0x00600000101879f0 */ /* 0x000fe20008701818 */
[----:B------:R-:W-:Y:S01]  /*0cf0*/  UIADD3.64 UR4, UR20, UR4, URZ ;  /* 0x0000000414047297 */ /* 0x000fe2000fffe03f */
[----:B------:R-:W-:Y:S01]  /*0d00*/  IMAD.MOV.U32 R16, RZ, RZ, R13 ;  /* 0x000000ffff107224 */ /* 0x000fe200078e000d */
[----:B------:R-:W-:Y:S01]  /*0d10*/  IADD3 R13, P1, R13, 0x80, RZ ;  /* 0x000000800d0d7810 */ /* 0x000fe20007f3e0ff */
[----:B------:R-:W-:Y:S01]  /*0d20*/  IMAD.MOV.U32 R17, RZ, RZ, R18 ;  /* 0x000000ffff117224 */ /* 0x000fe200078e0012 */
[----:B------:R-:W-:Y:S01]  /*0d30*/  PLOP3.LUT P0, PT, PT, PT, UP0, 0x80, 0x0 ;  /* 0x000000000000781c */ /* 0x000fe20003f0f008 */
[----:B------:R-:W-:-:S02]  /*0d40*/  UISETP.GE.U32.AND UP0, UPT, UR25, 0xbc0, UPT ;  /* 0x00000bc01900788c */ /* 0x000fc4000bf06070 */
[----:B------:R-:W-:-:S04]  /*0d50*/  IMAD.X R18, RZ, RZ, R18, P1 ;  /* 0x000000ffff127224 */ /* 0x000fc800008e0612 */
[----:B------:R-:W-:Y:S01]  /*0d60*/  PLOP3.LUT P4, PT, PT, PT, UP0, 0x80, 0x0 ;  /* 0x000000000000781c */ /* 0x000fe20003f8f008 */
[----:B------:R-:W-:Y:S04]  /*0d70*/  HGMMA.64x32x16.F32.BF16 R24, gdesc[UR12], R24 ;  /* 0x006000000c1879f0 */ /* 0x000fe80008701818 */
[----:B------:R-:W-:Y:S04]  /*0d80*/  HGMMA.64x32x16.F32.BF16 R24, gdesc[UR8], R24 ;  /* 0x00600000081879f0 */ /* 0x000fe80008701818 */
[----:B------:R-:W-:Y:S01]  /*0d90*/  HGMMA.64x32x16.F32.BF16 R24, gdesc[UR4], R24, gsb0 ;  /* 0x00600000041879f0 */ /* 0x000fe20008001818 */
[----:B------:R-:W-:-:S06]  /*0da0*/  ULEA UR4, UR23, UR22, 0xd ;  /* 0x0000001617047291 */ /* 0x000fcc000f8e683f */
[----:B------:R-:W-:Y:S02]  /*0db0*/  LEA R41, R6, UR4, 0x1 ;  /* 0x0000000406297c11 */ /* 0x000fe4000f8e08ff */
[----:B------:R-:W-:Y:S01]  /*0dc0*/  LEA R23, R7, UR4, 0x1 ;  /* 0x0000000407177c11 */ /* 0x000fe2000f8e08ff */
[----:B------:R-:W-:Y:S02]  /*0dd0*/  WARPGROUP.DEPBAR.LE gsb0, 0x1 ;  /* 0x00008000000079c5 */ /* 0x000fe40000010100 */
[----:B------:R-:W-:Y:S06]  /*0de0*/  BAR.SYNC.DEFER_BLOCKING 0x0 ;  /* 0x0000000000007b1d */ /* 0x000fec0000010000 */
[----:B------:R-:W-:Y:S01]  /*0df0*/  @!PT LDS RZ, [RZ] ;  /* 0x00000000fffff984 */ /* 0x000fe20000000800 */
[----:B------:R-:W-:Y:S01]  /*0e00*/  @!PT LDS RZ, [RZ] ;  /* 0x00000000fffff984 */ /* 0x000fe20000000800 */
[----:B------:R-:W-:Y:S01]  /*0e10*/  @!PT LDS RZ, [RZ] ;  /* 0x00000000fffff984 */ /* 0x000fe20000000800 */
[----:B------:R1:W-:Y:S04]  /*0e20*/  LDGSTS.E.BYPASS.128 [R41], desc[UR26][R10.64], !P0 ;  /* 0x000000000a297fae */ /* 0x0003e8000c101c5a */
[----:B------:R2:W-:Y:S04]  /*0e30*/  LDGSTS.E.BYPASS.128 [R23], desc[UR26][R14.64], !P0 ;  /* 0x000000000e177fae */ /* 0x0005e8000c101c5a */
[----:B------:R-:W0:Y:S04]  /*0e40*/  LDGDEPBAR ;  /* 0x00000000000079af */ /* 0x000e280000000000 */
[----:B------:R3:W-:Y:S01]  /*0e50*/  LDGSTS.E.BYPASS.128 [R41+0x6000], desc[UR26][R16.64], !P0 ;  /* 0x0600000010297fae */ /* 0x0007e2000c101c5a */
[----:B-1----:R-:W-:-:S02]  /*0e60*/  IADD3 R10, P3, R10, 0x80, RZ ;  /* 0x000000800a0a7810 */ /* 0x002fc40007f7e0ff */
[----:B--2---:R-:W-:-:S03]  /*0e70*/  IADD3 R14, P2, R14, 0x80, RZ ;  /* 0x000000800e0e7810 */ /* 0x004fc60007f5e0ff */
[----:B------:R-:W-:Y:S02]  /*0e80*/  IMAD.X R11, RZ, RZ, R11, P3 ;  /* 0x000000ffff0b7224 */ /* 0x000fe400018e060b */
[----:B------:R-:W-:Y:S02]  /*0e90*/  IMAD.X R15, RZ, RZ, R15, P2 ;  /* 0x000000ffff0f7224 */ /* 0x000fe400010e060f */
[----:B---3--:R-:W-:Y:S02]  /*0ea0*/  IMAD.MOV.U32 R16, RZ, RZ, R44 ;  /* 0x000000ffff107224 */ /* 0x008fe400078e002c */
[----:B------:R-:W-:-:S05]  /*0eb0*/  IMAD.MOV.U32 R17, RZ, RZ, R9 ;  /* 0x000000ffff117224 */ /* 0x000fca00078e0009 */
[----:B------:R1:W-:Y:S01]  /*0ec0*/  LDGSTS.E.BYPASS.128 [R23+0x6000], desc[UR26][R16.64], !P0 ;  /* 0x0600000010177fae */ /* 0x0003e2000c101c5a */
[----:B------:R-:W-:-:S03]  /*0ed0*/  IADD3 R44, P0, R44, 0x80, RZ ;  /* 0x000000802c2c7810 */ /* 0x000fc60007f1e0ff */
[----:B------:R-:W0:Y:S02]  /*0ee0*/  LDGDEPBAR ;  /* 0x00000000000079af */ /* 0x000e240000000000 */
[----:B------:R-:W-:Y:S01]  /*0ef0*/  IMAD.X R9, RZ, RZ, R9, P0 ;  /* 0x000000ffff097224 */ /* 0x000fe200000e0609 */
[----:B------:R-:W-:Y:S07]  /*0f00*/  @!P4 BRA `(.L_x_0) ;  /* 0xfffffff8006cc947 */ /* 0x000fee000383ffff */
[----:B------:R-:W-:Y:S02]  /*0f10*/  WARPGROUP.DEPBAR.LE gsb0, 0x0 ;  /* 0x00008000000079c5 */ /* 0x000fe40000010000 */
[----:B------:R-:W-:-:S04]  /*0f20*/  DEPBAR.LE SB0, 0x0 ;  /* 0x000080000000791a */ /* 0x000fc80000000000 */
[----:B------:R-:W-:Y:S01]  /*0f30*/  IMAD.SHL.U32 R6, R20, 0x4, RZ ;  /* 0x0000000414067824 */ /* 0x000fe200078e00ff */
[----:B------:R-:W-:Y:S01]  /*0f40*/  SHF.R.U32.HI R9, RZ, 0x2, R0 ;  /* 0x00000002ff097819 */ /* 0x000fe20000011600 */
[----:B------:R-:W-:Y:S01]  /*0f50*/  IMAD.SHL.U32 R7, R19, 0x10, RZ ;  /* 0x0000001013077824 */ /* 0x000fe200078e00ff */
[----:B------:R-:W-:Y:S01]  /*0f60*/  F2FP.BF16.F32.PACK_AB R24, R25, R24 ;  /* 0x000000181918723e */ /* 0x000fe200000010ff */
[----:B------:R-:W-:Y:S01]  /*0f70*/  IMAD.SHL.U32 R19, R19, 0x4, RZ ;  /* 0x0000000413137824 */ /* 0x000fe200078e00ff */
[----:B------:R-:W-:Y:S02]  /*0f80*/  LOP3.LUT R6, R6, 0x8, RZ, 0xc0, !PT ;  /* 0x0000000806067812 */ /* 0x000fe400078ec0ff */
[----:B------:R-:W-:Y:S02]  /*0f90*/  LOP3.LUT R7, R7, 0x30, RZ, 0xc0, !PT ;  /* 0x0000003007077812 */ /* 0x000fe400078ec0ff */
[----:B------:R-:W-:Y:S02]  /*0fa0*/  LOP3.LUT R19, R19, 0x1c, RZ, 0xc0, !PT ;  /* 0x0000001c13137812 */ /* 0x000fe400078ec0ff */
[----:B------:R-:W-:-:S02]  /*0fb0*/  LOP3.LUT R6, R6, 0x20, R9, 0xf8, !PT ;  /* 0x0000002006067812 */ /* 0x000fc400078ef809 */
[----:B------:R-:W-:Y:S02]  /*0fc0*/  LOP3.LUT R7, R7, 0xf, R0, 0xf8, !PT ;  /* 0x0000000f07077812 */ /* 0x000fe400078ef800 */
[----:B------:R-:W-:Y:S02]  /*0fd0*/  LOP3.LUT R19, R19, 0x3, R20, 0xf8, !PT ;  /* 0x0000000313137812 */ /* 0x000fe400078ef814 */
[----:B------:R-:W-:Y:S01]  /*0fe0*/  F2FP.BF16.F32.PACK_AB R25, R27, R26 ;  /* 0x0000001a1b19723e */ /* 0x000fe200000010ff */
[----:B------:R-:W-:Y:S01]  /*0ff0*/  IMAD R6, R7, 0x48, R6 ;  /* 0x0000004807067824 */ /* 0x000fe200078e0206 */
[----:B------:R-:W-:Y:S01]  /*1000*/  F2FP.BF16.F32.PACK_AB R32, R33, R32 ;  /* 0x000000202120723e */ /* 0x000fe200000010ff */
[----:B------:R-:W-:Y:S01]  /*1010*/  IMAD R19, R19, 0x48, R8 ;  /* 0x0000004813137824 */ /* 0x000fe200078e0208 */
[----:B------:R-:W-:Y:S02]  /*1020*/  F2FP.BF16.F32.PACK_AB R26, R29, R28 ;  /* 0x0000001c1d1a723e */ /* 0x000fe400000010ff */
[----:B------:R-:W-:-:S02]  /*1030*/  F2FP.BF16.F32.PACK_AB R27, R31, R30 ;  /* 0x0000001e1f1b723e */ /* 0x000fc400000010ff */
[----:B------:R-:W-:Y:S02]  /*1040*/  F2FP.BF16.F32.PACK_AB R33, R35, R34 ;  /* 0x000000222321723e */ /* 0x000fe400000010ff */
[----:B------:R-:W-:Y:S01]  /*1050*/  LEA R8, R6, UR22, 0x1 ;  /* 0x0000001606087c11 */ /* 0x000fe2000f8e08ff */
[----:B------:R-:W-:Y:S01]  /*1060*/  BAR.SYNC.DEFER_BLOCKING 0x0 ;  /* 0x0000000000007b1d */ /* 0x000fe20000010000 */
[----:B------:R-:W-:Y:S02]  /*1070*/  F2FP.BF16.F32.PACK_AB R34, R37, R36 ;  /* 0x000000242522723e */ /* 0x000fe400000010ff */
[----:B------:R-:W-:Y:S02]  /*1080*/  F2FP.BF16.F32.PACK_AB R35, R39, R38 ;  /* 0x000000262723723e */ /* 0x000fe400000010ff */
[----:B------:R-:W-:-:S03]  /*1090*/  LEA R19, R19, UR22, 0x1 ;  /* 0x0000001613137c11 */ /* 0x000fc6000f8e08ff */
[----:B------:R-:W2:Y:S01]  /*10a0*/  LDC.64 R6, c[0x0][0x220] ;  /* 0x00008800ff067b82 */ /* 0x000ea20000000a00 */
[----:B------:R-:W-:-:S04]  /*10b0*/  LOP3.LUT R0, R2, 0x38, R3, 0xf8, !PT ;  /* 0x0000003802007812 */ /* 0x000fc800078ef803 */
[----:B------:R-:W-:Y:S01]  /*10c0*/  ISETP.GE.AND P0, PT, R0, 0x3000, PT ;  /* 0x000030000000780c */ /* 0x000fe20003f06270 */
[----:B------:R-:W-:-:S03]  /*10d0*/  IMAD R3, R4, 0x3000, R0 ;  /* 0x0000300004037824 */ /* 0x000fc600078e0200 */
[----:B------:R-:W-:Y:S02]  /*10e0*/  ISETP.LT.AND P1, PT, R4, 0x1000, !P0 ;  /* 0x000010000400780c */ /* 0x000fe40004721270 */
[----:B------:R-:W-:Y:S01]  /*10f0*/  ISETP.LT.AND P0, PT, R5, 0x1000, !P0 ;  /* 0x000010000500780c */ /* 0x000fe20004701270 */
[----:B------:R-:W-:Y:S04]  /*1100*/  STSM.16.M88.4 [R8], R24 ;  /* 0x0000001808007844 */ /* 0x000fe80000000200 */
[----:B------:R-:W-:Y:S01]  /*1110*/  STSM.16.M88.4 [R8+0x20], R32 ;  /* 0x0000202008007844 */ /* 0x000fe20000000200 */
[----:B--2---:R-:W-:Y:S01]  /*1120*/  IMAD.WIDE R2, R3, 0x2, R6 ;  /* 0x0000000203027825 */ /* 0x004fe200078e0206 */
[----:B------:R-:W-:Y:S06]  /*1130*/  BAR.SYNC.DEFER_BLOCKING 0x0 ;  /* 0x0000000000007b1d */ /* 0x000fec0000010000 */
[----:B------:R-:W2:Y:S04]  /*1140*/  LDS.128 R12, [R19] ;  /* 0x00000000130c7984 */ /* 0x000ea80000000c00 */
[----:B--2---:R2:W-:Y:S01]  /*1150*/  @P1 STG.E.128 desc[UR26][R2.64], R12 ;  /* 0x0000000c02001986 */ /* 0x0045e2000c101d1a */
[----:B------:R-:W-:Y:S05]  /*1160*/  @!P0 EXIT ;  /* 0x000000000000894d */ /* 0x000fea0003800000 */
[----:B-1----:R-:W1:Y:S01]  /*1170*/  LDS.128 R16, [R19+0x1200] ;  /* 0x0012000013107984 */ /* 0x002e620000000c00 */
[----:B------:R-:W-:-:S04]  /*1180*/  IMAD R5, R5, 0x3000, R0 ;  /* 0x0000300005057824 */ /* 0x000fc800078e0200 */
[----:B------:R-:W-:-:S05]  /*1190*/  IMAD.WIDE R6, R5, 0x2, R6 ;  /* 0x0000000205067825 */ /* 0x000fca00078e0206 */
[----:B-1----:R-:W-:Y:S01]  /*11a0*/  STG.E.128 desc[UR26][R6.64], R16 ;  /* 0x0000001006007986 */ /* 0x002fe2000c101d1a */
[----:B------:R-:W-:Y:S05]  /*11b0*/  EXIT ;  /* 0x000000000000794d */ /* 0x000fea0003800000 */
.L_x_1:
[----:B------:R-:W-:-:S00]  /*11c0*/  BRA `(.L_x_1) ;  /* 0xfffffffc00fc7947 */ /* 0x000fc0000383ffff */
[----:B------:R-:W-:-:S00]  /*11d0*/  NOP ;  /* 0x0000000000007918 */ /* 0x000fc00000000000 */
        /* <DEDUP_REMOVED lines=10> */
.L_x_2:


//--------------------- .nv.shared.triton_mm      --------------------------
	.section	.nv.shared.triton_mm,"aw",@nobits
	.sectionflags	@""
	.align	16
	.zero		1024


//--------------------- .nv.constant0.triton_mm   --------------------------
	.section	.nv.constant0.triton_mm,"a",@progbits
	.sectionflags	@""
	.align	4
.nv.constant0.triton_mm:
	.zero		552
